//
// Generated by NVIDIA NVVM Compiler
//
// Compiler Build ID: CL-36424714
// Cuda compilation tools, release 13.0, V13.0.88
// Based on NVVM 20.0.0
//

.version 9.0
.target sm_100
.address_size 64

	// .globl	_Z15fill_from_constPii
.const .align 4 .u32 my_const;

.visible .entry _Z15fill_from_constPii(
	.param .u64 .ptr .align 1 _Z15fill_from_constPii_param_0,
	.param .u32 _Z15fill_from_constPii_param_1
)
{
	.reg .pred 	%p<2>;
	.reg .b32 	%r<7>;
	.reg .b64 	%rd<5>;

	ld.param.u64 	%rd1, [_Z15fill_from_constPii_param_0];
	ld.param.u32 	%r2, [_Z15fill_from_constPii_param_1];
	mov.u32 	%r3, %ctaid.x;
	mov.u32 	%r4, %ntid.x;
	mov.u32 	%r5, %tid.x;
	mad.lo.s32 	%r1, %r3, %r4, %r5;
	setp.ge.s32 	%p1, %r1, %r2;
	@%p1 bra 	$L__BB0_2;
	cvta.to.global.u64 	%rd2, %rd1;
	ld.const.u32 	%r6, [my_const];
	mul.wide.s32 	%rd3, %r1, 4;
	add.s64 	%rd4, %rd2, %rd3;
	st.global.u32 	[%rd4], %r6;
$L__BB0_2:
	ret;

}


// ===== COMPILED SASS (sm_100) =====

	.target	sm_100

	.elftype	@"ET_EXEC"


//--------------------- .note.nv.tkinfo           --------------------------
	.section	.note.nv.tkinfo,"",@"SHT_NOTE"
	.sectionflags	@"SHF_NOTE_NV_TKINFO"
	.tkinfo
        /*0018*/ 	.word	0x00000002
        /*0030*/ 	.string	""
        /*0030*/ 	.string	"ptxas"
        /*0030*/ 	.string	"Cuda compilation tools, release 13.0, V13.0.88"
        /*0030*/ 	.string	"Build cuda_13.0.r13.0/compiler.36424714_0"
        /*0030*/ 	.string	"-arch sm_100 -m 64 "



//--------------------- .note.nv.cuinfo           --------------------------
	.section	.note.nv.cuinfo,"",@"SHT_NOTE"
	.sectionflags	@"SHF_NOTE_NV_CUINFO"
        /*0018*/ 	.short	0x0002
        /*001a*/ 	.short	0x0064
        /*001c*/ 	.short	0x0082
	.zero		2


//--------------------- .nv.info                  --------------------------
	.section	.nv.info,"",@"SHT_CUDA_INFO"
	.align	4


	//----- nvinfo : EIATTR_REGCOUNT
	.align		4
        /*0000*/ 	.byte	0x04, 0x2f
        /*0002*/ 	.short	(.L_2 - .L_1)
	.align		4
.L_1:
        /*0004*/ 	.word	index@(_Z15fill_from_constPii)
        /*0008*/ 	.word	0x0000000a


	//----- nvinfo : EIATTR_FRAME_SIZE
	.align		4
.L_2:
        /*000c*/ 	.byte	0x04, 0x11
        /*000e*/ 	.short	(.L_4 - .L_3)
	.align		4
.L_3:
        /*0010*/ 	.word	index@(_Z15fill_from_constPii)
        /*0014*/ 	.word	0x00000000


	//----- nvinfo : EIATTR_MIN_STACK_SIZE
	.align		4
.L_4:
        /*0018*/ 	.byte	0x04, 0x12
        /*001a*/ 	.short	(.L_6 - .L_5)
	.align		4
.L_5:
        /*001c*/ 	.word	index@(_Z15fill_from_constPii)
        /*0020*/ 	.word	0x00000000
.L_6:


//--------------------- .nv.compat                --------------------------
	.section	.nv.compat,"",@"SHT_CUDA_COMPAT_INFO"
	.align	4
        /*0000*/ 	.byte	0x02, 0x09, 0x00, 0x00, 0x02, 0x02, 0x01, 0x00, 0x02, 0x05, 0x05, 0x00, 0x03, 0x07, 0x01, 0x01
        /*0010*/ 	.byte	0x02, 0x03, 0x00, 0x00, 0x02, 0x06, 0x01, 0x00, 0x04, 0x0b, 0x08, 0x00, 0x09, 0x00, 0x00, 0x00
        /*0020*/ 	.byte	0x00, 0x00, 0x00, 0x00


//--------------------- .nv.info._Z15fill_from_constPii --------------------------
	.section	.nv.info._Z15fill_from_constPii,"",@"SHT_CUDA_INFO"
	.sectionflags	@""
	.align	4


	//----- nvinfo : EIATTR_CUDA_API_VERSION
	.align		4
        /*0000*/ 	.byte	0x04, 0x37
        /*0002*/ 	.short	(.L_8 - .L_7)
.L_7:
        /*0004*/ 	.word	0x00000082


	//----- nvinfo : EIATTR_KPARAM_INFO
	.align		4
.L_8:
        /*0008*/ 	.byte	0x04, 0x17
        /*000a*/ 	.short	(.L_10 - .L_9)
.L_9:
        /*000c*/ 	.word	0x00000000
        /*0010*/ 	.short	0x0001
        /*0012*/ 	.short	0x0008
        /*0014*/ 	.byte	0x00, 0xf0, 0x11, 0x00


	//----- nvinfo : EIATTR_KPARAM_INFO
	.align		4
.L_10:
        /*0018*/ 	.byte	0x04, 0x17
        /*001a*/ 	.short	(.L_12 - .L_11)
.L_11:
        /*001c*/ 	.word	0x00000000
        /*0020*/ 	.short	0x0000
        /*0022*/ 	.short	0x0000
        /*0024*/ 	.byte	0x00, 0xf5, 0x21, 0x00


	//----- nvinfo : EIATTR_SPARSE_MMA_MASK
	.align		4
.L_12:
        /*0028*/ 	.byte	0x03, 0x50
        /*002a*/ 	.short	0x0000


	//----- nvinfo : EIATTR_MAXREG_COUNT
	.align		4
        /*002c*/ 	.byte	0x03, 0x1b
        /*002e*/ 	.short	0x00ff


	//----- nvinfo : EIATTR_MERCURY_ISA_VERSION
	.align		4
        /*0030*/ 	.byte	0x03, 0x5f
        /*0032*/ 	.short	0x0101


	//----- nvinfo : EIATTR_VRC_CTA_INIT_COUNT
	.align		4
        /*0034*/ 	.byte	0x02, 0x4a
	.zero		1
	.zero		1


	//----- nvinfo : EIATTR_EXIT_INSTR_OFFSETS
	.align		4
        /*0038*/ 	.byte	0x04, 0x1c
        /*003a*/ 	.short	(.L_14 - .L_13)


	//   ....[0]....
.L_13:
        /*003c*/ 	.word	0x00000070


	//   ....[1]....
        /*0040*/ 	.word	0x000000d0


	//----- nvinfo : EIATTR_CBANK_PARAM_SIZE
	.align		4
.L_14:
        /*0044*/ 	.byte	0x03, 0x19
        /*0046*/ 	.short	0x000c


	//----- nvinfo : EIATTR_PARAM_CBANK
	.align		4
        /*0048*/ 	.byte	0x04, 0x0a
        /*004a*/ 	.short	(.L_16 - .L_15)
	.align		4
.L_15:
        /*004c*/ 	.word	index@(.nv.constant0._Z15fill_from_constPii)
        /*0050*/ 	.short	0x0380
        /*0052*/ 	.short	0x000c


	//----- nvinfo : EIATTR_SW_WAR
	.align		4
.L_16:
        /*0054*/ 	.byte	0x04, 0x36
        /*0056*/ 	.short	(.L_18 - .L_17)
.L_17:
        /*0058*/ 	.word	0x00000008
.L_18:


//--------------------- .nv.callgraph             --------------------------
	.section	.nv.callgraph,"",@"SHT_CUDA_CALLGRAPH"
	.align	4
	.sectionentsize	8
	.align		4
        /*0000*/ 	.word	0x00000000
	.align		4
        /*0004*/ 	.word	0xffffffff
	.align		4
        /*0008*/ 	.word	0x00000000
	.align		4
        /*000c*/ 	.word	0xfffffffe
	.align		4
        /*0010*/ 	.word	0x00000000
	.align		4
        /*0014*/ 	.word	0xfffffffd
	.align		4
        /*0018*/ 	.word	0x00000000
	.align		4
        /*001c*/ 	.word	0xfffffffc


//--------------------- .nv.constant3             --------------------------
	.section	.nv.constant3,"a",@progbits
	.align	4
.nv.constant3:
	.type		my_const,@object
	.size		my_const,(.L_0 - my_const)
my_const:
	.zero		4
.L_0:


//--------------------- .text._Z15fill_from_constPii --------------------------
	.section	.text._Z15fill_from_constPii,"ax",@progbits
	.align	128
        .global         _Z15fill_from_constPii
        .type           _Z15fill_from_constPii,@function
        .size           _Z15fill_from_constPii,(.L_x_1 - _Z15fill_from_constPii)
        .other          _Z15fill_from_constPii,@"STO_CUDA_ENTRY STV_DEFAULT"
_Z15fill_from_constPii:
.text._Z15fill_from_constPii:
[----:B------:R-:W-:Y:S01]  /*0000*/  LDC R1, c[0x0][0x37c] ;  /* 0x0000df00ff017b82 */ /* 0x000fe20000000800 */
[----:B------:R-:W0:Y:S07]  /*0010*/  S2R R0, SR_TID.X ;  /* 0x0000000000007919 */ /* 0x000e2e0000002100 */
[----:B------:R-:W0:Y:S01]  /*0020*/  S2UR UR4, SR_CTAID.X ;  /* 0x00000000000479c3 */ /* 0x000e220000002500 */
[----:B------:R-:W1:Y:S07]  /*0030*/  LDCU UR5, c[0x0][0x388] ;  /* 0x00007100ff0577ac */ /* 0x000e6e0008000800 */
[----:B------:R-:W0:Y:S02]  /*0040*/  LDC R5, c[0x0][0x360] ;  /* 0x0000d800ff057b82 */ /* 0x000e240000000800 */
[----:B0-----:R-:W-:-:S05]  /*0050*/  IMAD R5, R5, UR4, R0 ;  /* 0x0000000405057c24 */ /* 0x001fca000f8e0200 */
[----:B-1----:R-:W-:-:S13]  /*0060*/  ISETP.GE.AND P0, PT, R5, UR5, PT ;  /* 0x0000000505007c0c */ /* 0x002fda000bf06270 */
[----:B------:R-:W-:Y:S05]  /*0070*/  @P0 EXIT ;  /* 0x000000000000094d */ /* 0x000fea0003800000 */
[----:B------:R-:W0:Y:S01]  /*0080*/  LDC.64 R2, c[0x0][0x380] ;  /* 0x0000e000ff027b82 */ /* 0x000e220000000a00 */
[----:B------:R-:W1:Y:S07]  /*0090*/  LDCU.64 UR4, c[0x0][0x358] ;  /* 0x00006b00ff0477ac */ /* 0x000e6e0008000a00 */
[----:B------:R-:W1:Y:S01]  /*00a0*/  LDC R7, c[0x3][RZ] ;  /* 0x00c00000ff077b82 */ /* 0x000e620000000800 */
[----:B0-----:R-:W-:-:S05]  /*00b0*/  IMAD.WIDE R2, R5, 0x4, R2 ;  /* 0x0000000405027825 */ /* 0x001fca00078e0202 */
[----:B-1----:R-:W-:Y:S01]  /*00c0*/  STG.E desc[UR4][R2.64], R7 ;  /* 0x0000000702007986 */ /* 0x002fe2000c101904 */
[----:B------:R-:W-:Y:S05]  /*00d0*/  EXIT ;  /* 0x000000000000794d */ /* 0x000fea0003800000 */
.L_x_0:
[----:B------:R-:W-:-:S00]  /*00e0*/  BRA `(.L_x_0) ;  /* 0xfffffffc00fc7947 */ /* 0x000fc0000383ffff */
[----:B------:R-:W-:-:S00]  /*00f0*/  NOP ;  /* 0x0000000000007918 */ /* 0x000fc00000000000 */
        /* <DEDUP_REMOVED lines=8> */
.L_x_1:


//--------------------- .nv.shared.reserved.0     --------------------------
	.section	.nv.shared.reserved.0,"aw",@nobits
	.weak		__nv_reservedSMEM_offset_0_alias
	.size		__nv_reservedSMEM_offset_0_alias, 0, 64
	.other		__nv_reservedSMEM_offset_0_alias,@"STO_CUDA_RESERVED_SHARED STV_DEFAULT"
__nv_reservedSMEM_offset_0_alias:
	.zero		0
	.zero		64


//--------------------- .nv.constant0._Z15fill_from_constPii --------------------------
	.section	.nv.constant0._Z15fill_from_constPii,"a",@progbits
	.sectionflags	@""
	.align	4
.nv.constant0._Z15fill_from_constPii:
	.zero		908


//--------------------- SYMBOLS --------------------------

	.type		.nv.reservedSmem.offset0,@object
	.size		.nv.reservedSmem.offset0,0x4
